//
// Generated by NVIDIA NVVM Compiler
//
// Compiler Build ID: CL-36424714
// Cuda compilation tools, release 13.0, V13.0.88
// Based on NVVM 20.0.0
//

.version 9.0
.target sm_100
.address_size 64

	// .globl	_Z6kernelPfS_l

.visible .entry _Z6kernelPfS_l(
	.param .u64 .ptr .align 1 _Z6kernelPfS_l_param_0,
	.param .u64 .ptr .align 1 _Z6kernelPfS_l_param_1,
	.param .u64 _Z6kernelPfS_l_param_2
)
{
	.reg .pred 	%p<9>;
	.reg .b32 	%r<5>;
	.reg .b32 	%f<9>;
	.reg .b64 	%rd<16>;

	ld.param.u64 	%rd8, [_Z6kernelPfS_l_param_0];
	ld.param.u64 	%rd9, [_Z6kernelPfS_l_param_1];
	ld.param.u64 	%rd10, [_Z6kernelPfS_l_param_2];
	setp.lt.s64 	%p1, %rd10, 1;
	@%p1 bra 	$L__BB0_12;
	cvta.to.global.u64 	%rd11, %rd9;
	cvta.to.global.u64 	%rd12, %rd8;
	mov.u32 	%r1, %tid.x;
	mov.u32 	%r2, %ntid.x;
	mov.u32 	%r3, %ctaid.x;
	mad.lo.s32 	%r4, %r2, %r1, %r3;
	mul.wide.s32 	%rd13, %r4, 4;
	add.s64 	%rd1, %rd11, %rd13;
	add.s64 	%rd2, %rd12, %rd13;
	and.b64  	%rd3, %rd10, 15;
	setp.lt.u64 	%p2, %rd10, 16;
	@%p2 bra 	$L__BB0_4;
	and.b64  	%rd15, %rd10, 9223372036854775792;
	ld.global.f32 	%f8, [%rd1];
$L__BB0_3:
	.pragma "nounroll";
	st.global.f32 	[%rd2], %f8;
	ld.global.f32 	%f4, [%rd1];
	st.global.f32 	[%rd2], %f4;
	ld.global.f32 	%f8, [%rd1];
	st.global.f32 	[%rd2], %f8;
	add.s64 	%rd15, %rd15, -16;
	setp.ne.s64 	%p3, %rd15, 0;
	@%p3 bra 	$L__BB0_3;
$L__BB0_4:
	setp.eq.s64 	%p4, %rd3, 0;
	@%p4 bra 	$L__BB0_12;
	and.b64  	%rd7, %rd10, 7;
	setp.lt.u64 	%p5, %rd3, 8;
	@%p5 bra 	$L__BB0_7;
	ld.global.f32 	%f5, [%rd1];
	st.global.f32 	[%rd2], %f5;
$L__BB0_7:
	setp.eq.s64 	%p6, %rd7, 0;
	@%p6 bra 	$L__BB0_12;
	setp.lt.u64 	%p7, %rd7, 4;
	@%p7 bra 	$L__BB0_10;
	ld.global.f32 	%f6, [%rd1];
	st.global.f32 	[%rd2], %f6;
$L__BB0_10:
	and.b64  	%rd14, %rd10, 3;
	setp.eq.s64 	%p8, %rd14, 0;
	@%p8 bra 	$L__BB0_12;
	ld.global.f32 	%f7, [%rd1];
	st.global.f32 	[%rd2], %f7;
$L__BB0_12:
	ret;

}


// ===== COMPILED SASS (sm_100) =====

	.target	sm_100

	.elftype	@"ET_EXEC"


//--------------------- .note.nv.tkinfo           --------------------------
	.section	.note.nv.tkinfo,"",@"SHT_NOTE"
	.sectionflags	@"SHF_NOTE_NV_TKINFO"
	.tkinfo
        /*0018*/ 	.word	0x00000002
        /*0030*/ 	.string	""
        /*0030*/ 	.string	"ptxas"
        /*0030*/ 	.string	"Cuda compilation tools, release 13.0, V13.0.88"
        /*0030*/ 	.string	"Build cuda_13.0.r13.0/compiler.36424714_0"
        /*0030*/ 	.string	"-arch sm_100 -m 64 "



//--------------------- .note.nv.cuinfo           --------------------------
	.section	.note.nv.cuinfo,"",@"SHT_NOTE"
	.sectionflags	@"SHF_NOTE_NV_CUINFO"
        /*0018*/ 	.short	0x0002
        /*001a*/ 	.short	0x0064
        /*001c*/ 	.short	0x0082
	.zero		2


//--------------------- .nv.info                  --------------------------
	.section	.nv.info,"",@"SHT_CUDA_INFO"
	.align	4


	//----- nvinfo : EIATTR_REGCOUNT
	.align		4
        /*0000*/ 	.byte	0x04, 0x2f
        /*0002*/ 	.short	(.L_1 - .L_0)
	.align		4
.L_0:
        /*0004*/ 	.word	index@(_Z6kernelPfS_l)
        /*0008*/ 	.word	0x0000000d


	//----- nvinfo : EIATTR_FRAME_SIZE
	.align		4
.L_1:
        /*000c*/ 	.byte	0x04, 0x11
        /*000e*/ 	.short	(.L_3 - .L_2)
	.align		4
.L_2:
        /*0010*/ 	.word	index@(_Z6kernelPfS_l)
        /*0014*/ 	.word	0x00000000


	//----- nvinfo : EIATTR_MIN_STACK_SIZE
	.align		4
.L_3:
        /*0018*/ 	.byte	0x04, 0x12
        /*001a*/ 	.short	(.L_5 - .L_4)
	.align		4
.L_4:
        /*001c*/ 	.word	index@(_Z6kernelPfS_l)
        /*0020*/ 	.word	0x00000000
.L_5:


//--------------------- .nv.compat                --------------------------
	.section	.nv.compat,"",@"SHT_CUDA_COMPAT_INFO"
	.align	4
        /*0000*/ 	.byte	0x02, 0x09, 0x00, 0x00, 0x02, 0x02, 0x01, 0x00, 0x02, 0x05, 0x05, 0x00, 0x03, 0x07, 0x01, 0x01
        /*0010*/ 	.byte	0x02, 0x03, 0x00, 0x00, 0x02, 0x06, 0x01, 0x00, 0x04, 0x0b, 0x08, 0x00, 0x09, 0x00, 0x00, 0x00
        /*0020*/ 	.byte	0x00, 0x00, 0x00, 0x00


//--------------------- .nv.info._Z6kernelPfS_l   --------------------------
	.section	.nv.info._Z6kernelPfS_l,"",@"SHT_CUDA_INFO"
	.sectionflags	@""
	.align	4


	//----- nvinfo : EIATTR_CUDA_API_VERSION
	.align		4
        /*0000*/ 	.byte	0x04, 0x37
        /*0002*/ 	.short	(.L_7 - .L_6)
.L_6:
        /*0004*/ 	.word	0x00000082


	//----- nvinfo : EIATTR_KPARAM_INFO
	.align		4
.L_7:
        /*0008*/ 	.byte	0x04, 0x17
        /*000a*/ 	.short	(.L_9 - .L_8)
.L_8:
        /*000c*/ 	.word	0x00000000
        /*0010*/ 	.short	0x0002
        /*0012*/ 	.short	0x0010
        /*0014*/ 	.byte	0x00, 0xf0, 0x21, 0x00


	//----- nvinfo : EIATTR_KPARAM_INFO
	.align		4
.L_9:
        /*0018*/ 	.byte	0x04, 0x17
        /*001a*/ 	.short	(.L_11 - .L_10)
.L_10:
        /*001c*/ 	.word	0x00000000
        /*0020*/ 	.short	0x0001
        /*0022*/ 	.short	0x0008
        /*0024*/ 	.byte	0x00, 0xf5, 0x21, 0x00


	//----- nvinfo : EIATTR_KPARAM_INFO
	.align		4
.L_11:
        /*0028*/ 	.byte	0x04, 0x17
        /*002a*/ 	.short	(.L_13 - .L_12)
.L_12:
        /*002c*/ 	.word	0x00000000
        /*0030*/ 	.short	0x0000
        /*0032*/ 	.short	0x0000
        /*0034*/ 	.byte	0x00, 0xf5, 0x21, 0x00


	//----- nvinfo : EIATTR_SPARSE_MMA_MASK
	.align		4
.L_13:
        /*0038*/ 	.byte	0x03, 0x50
        /*003a*/ 	.short	0x0000


	//----- nvinfo : EIATTR_MAXREG_COUNT
	.align		4
        /*003c*/ 	.byte	0x03, 0x1b
        /*003e*/ 	.short	0x00ff


	//----- nvinfo : EIATTR_MERCURY_ISA_VERSION
	.align		4
        /*0040*/ 	.byte	0x03, 0x5f
        /*0042*/ 	.short	0x0101


	//----- nvinfo : EIATTR_VRC_CTA_INIT_COUNT
	.align		4
        /*0044*/ 	.byte	0x02, 0x4a
	.zero		1
	.zero		1


	//----- nvinfo : EIATTR_EXIT_INSTR_OFFSETS
	.align		4
        /*0048*/ 	.byte	0x04, 0x1c
        /*004a*/ 	.short	(.L_15 - .L_14)


	//   ....[0]....
.L_14:
        /*004c*/ 	.word	0x00000040


	//   ....[1]....
        /*0050*/ 	.word	0x00000210


	//   ....[2]....
        /*0054*/ 	.word	0x000002a0


	//   ....[3]....
        /*0058*/ 	.word	0x00000310


	//   ....[4]....
        /*005c*/ 	.word	0x00000340


	//----- nvinfo : EIATTR_CBANK_PARAM_SIZE
	.align		4
.L_15:
        /*0060*/ 	.byte	0x03, 0x19
        /*0062*/ 	.short	0x0018


	//----- nvinfo : EIATTR_PARAM_CBANK
	.align		4
        /*0064*/ 	.byte	0x04, 0x0a
        /*0066*/ 	.short	(.L_17 - .L_16)
	.align		4
.L_16:
        /*0068*/ 	.word	index@(.nv.constant0._Z6kernelPfS_l)
        /*006c*/ 	.short	0x0380
        /*006e*/ 	.short	0x0018


	//----- nvinfo : EIATTR_SW_WAR
	.align		4
.L_17:
        /*0070*/ 	.byte	0x04, 0x36
        /*0072*/ 	.short	(.L_19 - .L_18)
.L_18:
        /*0074*/ 	.word	0x00000008
.L_19:


//--------------------- .nv.callgraph             --------------------------
	.section	.nv.callgraph,"",@"SHT_CUDA_CALLGRAPH"
	.align	4
	.sectionentsize	8
	.align		4
        /*0000*/ 	.word	0x00000000
	.align		4
        /*0004*/ 	.word	0xffffffff
	.align		4
        /*0008*/ 	.word	0x00000000
	.align		4
        /*000c*/ 	.word	0xfffffffe
	.align		4
        /*0010*/ 	.word	0x00000000
	.align		4
        /*0014*/ 	.word	0xfffffffd
	.align		4
        /*0018*/ 	.word	0x00000000
	.align		4
        /*001c*/ 	.word	0xfffffffc


//--------------------- .text._Z6kernelPfS_l      --------------------------
	.section	.text._Z6kernelPfS_l,"ax",@progbits
	.align	128
        .global         _Z6kernelPfS_l
        .type           _Z6kernelPfS_l,@function
        .size           _Z6kernelPfS_l,(.L_x_5 - _Z6kernelPfS_l)
        .other          _Z6kernelPfS_l,@"STO_CUDA_ENTRY STV_DEFAULT"
_Z6kernelPfS_l:
.text._Z6kernelPfS_l:
[----:B------:R-:W-:Y:S08]  /*0000*/  LDC R1, c[0x0][0x37c] ;  /* 0x0000df00ff017b82 */ /* 0x000ff00000000800 */
[----:B------:R-:W0:Y:S02]  /*0010*/  LDC.64 R8, c[0x0][0x390] ;  /* 0x0000e400ff087b82 */ /* 0x000e240000000a00 */
[----:B0-----:R-:W-:-:S04]  /*0020*/  ISETP.GE.U32.AND P0, PT, R8, 0x1, PT ;  /* 0x000000010800780c */ /* 0x001fc80003f06070 */
[----:B------:R-:W-:-:S13]  /*0030*/  ISETP.GE.AND.EX P0, PT, R9, RZ, PT, P0 ;  /* 0x000000ff0900720c */ /* 0x000fda0003f06300 */
[----:B------:R-:W-:Y:S05]  /*0040*/  @!P0 EXIT ;  /* 0x000000000000894d */ /* 0x000fea0003800000 */
[----:B------:R-:W0:Y:S01]  /*0050*/  S2R R7, SR_TID.X ;  /* 0x0000000000077919 */ /* 0x000e220000002100 */
[----:B------:R-:W1:Y:S01]  /*0060*/  LDC.64 R2, c[0x0][0x388] ;  /* 0x0000e200ff027b82 */ /* 0x000e620000000a00 */
[----:B------:R-:W0:Y:S01]  /*0070*/  LDCU UR4, c[0x0][0x360] ;  /* 0x00006c00ff0477ac */ /* 0x000e220008000800 */
[C---:B------:R-:W-:Y:S01]  /*0080*/  ISETP.GE.U32.AND P0, PT, R8.reuse, 0x10, PT ;  /* 0x000000100800780c */ /* 0x040fe20003f06070 */
[----:B------:R-:W0:Y:S01]  /*0090*/  S2R R0, SR_CTAID.X ;  /* 0x0000000000007919 */ /* 0x000e220000002500 */
[----:B------:R-:W-:Y:S02]  /*00a0*/  LOP3.LUT R10, R8, 0xf, RZ, 0xc0, !PT ;  /* 0x0000000f080a7812 */ /* 0x000fe400078ec0ff */
[----:B------:R-:W-:Y:S02]  /*00b0*/  ISETP.GE.U32.AND.EX P0, PT, R9, RZ, PT, P0 ;  /* 0x000000ff0900720c */ /* 0x000fe40003f06100 */
[----:B------:R-:W2:Y:S01]  /*00c0*/  LDC.64 R4, c[0x0][0x380] ;  /* 0x0000e000ff047b82 */ /* 0x000ea20000000a00 */
[----:B------:R-:W-:-:S04]  /*00d0*/  ISETP.NE.U32.AND P1, PT, R10, RZ, PT ;  /* 0x000000ff0a00720c */ /* 0x000fc80003f25070 */
[----:B------:R-:W-:Y:S01]  /*00e0*/  ISETP.NE.AND.EX P1, PT, RZ, RZ, PT, P1 ;  /* 0x000000ffff00720c */ /* 0x000fe20003f25310 */
[----:B0-----:R-:W-:Y:S01]  /*00f0*/  IMAD R7, R7, UR4, R0 ;  /* 0x0000000407077c24 */ /* 0x001fe2000f8e0200 */
[----:B------:R-:W0:Y:S03]  /*0100*/  LDCU.64 UR4, c[0x0][0x358] ;  /* 0x00006b00ff0477ac */ /* 0x000e260008000a00 */
[----:B-1----:R-:W-:-:S04]  /*0110*/  IMAD.WIDE R2, R7, 0x4, R2 ;  /* 0x0000000407027825 */ /* 0x002fc800078e0202 */
[----:B--2---:R-:W-:Y:S01]  /*0120*/  IMAD.WIDE R4, R7, 0x4, R4 ;  /* 0x0000000407047825 */ /* 0x004fe200078e0204 */
[----:B0-----:R-:W-:Y:S06]  /*0130*/  @!P0 BRA `(.L_x_0) ;  /* 0x0000000000348947 */ /* 0x001fec0003800000 */
[----:B------:R0:W5:Y:S01]  /*0140*/  LDG.E R7, desc[UR4][R2.64] ;  /* 0x0000000402077981 */ /* 0x000162000c1e1900 */
[----:B------:R-:W-:Y:S02]  /*0150*/  LOP3.LUT R6, R9, 0x7fffffff, RZ, 0xc0, !PT ;  /* 0x7fffffff09067812 */ /* 0x000fe400078ec0ff */
[----:B------:R-:W-:-:S07]  /*0160*/  LOP3.LUT R0, R8, 0xfffffff0, RZ, 0xc0, !PT ;  /* 0xfffffff008007812 */ /* 0x000fce00078ec0ff */
.L_x_1:
[----:B-----5:R1:W-:Y:S04]  /*0170*/  STG.E desc[UR4][R4.64], R7 ;  /* 0x0000000704007986 */ /* 0x0203e8000c101904 */
[----:B--2---:R-:W2:Y:S01]  /*0180*/  LDG.E R9, desc[UR4][R2.64] ;  /* 0x0000000402097981 */ /* 0x004ea2000c1e1900 */
[----:B------:R-:W-:-:S04]  /*0190*/  IADD3 R0, P0, PT, R0, -0x10, RZ ;  /* 0xfffffff000007810 */ /* 0x000fc80007f1e0ff */
[----:B------:R-:W-:Y:S02]  /*01a0*/  IADD3.X R6, PT, PT, R6, -0x1, RZ, P0, !PT ;  /* 0xffffffff06067810 */ /* 0x000fe400007fe4ff */
[----:B------:R-:W-:-:S04]  /*01b0*/  ISETP.NE.U32.AND P0, PT, R0, RZ, PT ;  /* 0x000000ff0000720c */ /* 0x000fc80003f05070 */
[----:B------:R-:W-:Y:S01]  /*01c0*/  ISETP.NE.AND.EX P0, PT, R6, RZ, PT, P0 ;  /* 0x000000ff0600720c */ /* 0x000fe20003f05300 */
[----:B--2---:R2:W-:Y:S04]  /*01d0*/  STG.E desc[UR4][R4.64], R9 ;  /* 0x0000000904007986 */ /* 0x0045e8000c101904 */
[----:B-1----:R-:W3:Y:S04]  /*01e0*/  LDG.E R7, desc[UR4][R2.64] ;  /* 0x0000000402077981 */ /* 0x002ee8000c1e1900 */
[----:B---3--:R2:W-:Y:S04]  /*01f0*/  STG.E desc[UR4][R4.64], R7 ;  /* 0x0000000704007986 */ /* 0x0085e8000c101904 */
[----:B------:R-:W-:Y:S05]  /*0200*/  @P0 BRA `(.L_x_1) ;  /* 0xfffffffc00d80947 */ /* 0x000fea000383ffff */
.L_x_0:
[----:B------:R-:W-:Y:S05]  /*0210*/  @!P1 EXIT ;  /* 0x000000000000994d */ /* 0x000fea0003800000 */
[----:B------:R-:W-:Y:S02]  /*0220*/  ISETP.GE.U32.AND P0, PT, R10, 0x8, PT ;  /* 0x000000080a00780c */ /* 0x000fe40003f06070 */
[----:B------:R-:W-:Y:S02]  /*0230*/  LOP3.LUT R0, R8, 0x7, RZ, 0xc0, !PT ;  /* 0x0000000708007812 */ /* 0x000fe400078ec0ff */
[----:B------:R-:W-:Y:S02]  /*0240*/  ISETP.GE.U32.AND.EX P0, PT, RZ, RZ, PT, P0 ;  /* 0x000000ffff00720c */ /* 0x000fe40003f06100 */
[----:B------:R-:W-:-:S04]  /*0250*/  ISETP.NE.U32.AND P1, PT, R0, RZ, PT ;  /* 0x000000ff0000720c */ /* 0x000fc80003f25070 */
[----:B------:R-:W-:-:S07]  /*0260*/  ISETP.NE.AND.EX P1, PT, RZ, RZ, PT, P1 ;  /* 0x000000ffff00720c */ /* 0x000fce0003f25310 */
[----:B------:R-:W-:Y:S06]  /*0270*/  @!P0 BRA `(.L_x_2) ;  /* 0x0000000000088947 */ /* 0x000fec0003800000 */
[----:B--2---:R-:W2:Y:S04]  /*0280*/  LDG.E R7, desc[UR4][R2.64] ;  /* 0x0000000402077981 */ /* 0x004ea8000c1e1900 */
[----:B--2---:R1:W-:Y:S02]  /*0290*/  STG.E desc[UR4][R4.64], R7 ;  /* 0x0000000704007986 */ /* 0x0043e4000c101904 */
.L_x_2:
[----:B------:R-:W-:Y:S05]  /*02a0*/  @!P1 EXIT ;  /* 0x000000000000994d */ /* 0x000fea0003800000 */
[----:B------:R-:W-:Y:S02]  /*02b0*/  ISETP.GE.U32.AND P0, PT, R0, 0x4, PT ;  /* 0x000000040000780c */ /* 0x000fe40003f06070 */
[----:B------:R-:W-:Y:S02]  /*02c0*/  LOP3.LUT P1, RZ, R8, 0x3, RZ, 0xc0, !PT ;  /* 0x0000000308ff7812 */ /* 0x000fe4000782c0ff */
[----:B------:R-:W-:-:S13]  /*02d0*/  ISETP.GE.U32.AND.EX P0, PT, RZ, RZ, PT, P0 ;  /* 0x000000ffff00720c */ /* 0x000fda0003f06100 */
[----:B------:R-:W-:Y:S05]  /*02e0*/  @!P0 BRA `(.L_x_3) ;  /* 0x0000000000088947 */ /* 0x000fea0003800000 */
[----:B-12---:R-:W2:Y:S04]  /*02f0*/  LDG.E R7, desc[UR4][R2.64] ;  /* 0x0000000402077981 */ /* 0x006ea8000c1e1900 */
[----:B--2---:R3:W-:Y:S02]  /*0300*/  STG.E desc[UR4][R4.64], R7 ;  /* 0x0000000704007986 */ /* 0x0047e4000c101904 */
.L_x_3:
[----:B------:R-:W-:Y:S05]  /*0310*/  @!P1 EXIT ;  /* 0x000000000000994d */ /* 0x000fea0003800000 */
[----:B0-----:R-:W4:Y:S04]  /*0320*/  LDG.E R3, desc[UR4][R2.64] ;  /* 0x0000000402037981 */ /* 0x001f28000c1e1900 */
[----:B----4-:R-:W-:Y:S01]  /*0330*/  STG.E desc[UR4][R4.64], R3 ;  /* 0x0000000304007986 */ /* 0x010fe2000c101904 */
[----:B------:R-:W-:Y:S05]  /*0340*/  EXIT ;  /* 0x000000000000794d */ /* 0x000fea0003800000 */
.L_x_4:
[----:B------:R-:W-:-:S00]  /*0350*/  BRA `(.L_x_4) ;  /* 0xfffffffc00fc7947 */ /* 0x000fc0000383ffff */
[----:B------:R-:W-:-:S00]  /*0360*/  NOP ;  /* 0x0000000000007918 */ /* 0x000fc00000000000 */
        /* <DEDUP_REMOVED lines=9> */
.L_x_5:


//--------------------- .nv.shared.reserved.0     --------------------------
	.section	.nv.shared.reserved.0,"aw",@nobits
	.weak		__nv_reservedSMEM_offset_0_alias
	.size		__nv_reservedSMEM_offset_0_alias, 0, 64
	.other		__nv_reservedSMEM_offset_0_alias,@"STO_CUDA_RESERVED_SHARED STV_DEFAULT"
__nv_reservedSMEM_offset_0_alias:
	.zero		0
	.zero		64


//--------------------- .nv.constant0._Z6kernelPfS_l --------------------------
	.section	.nv.constant0._Z6kernelPfS_l,"a",@progbits
	.sectionflags	@""
	.align	4
.nv.constant0._Z6kernelPfS_l:
	.zero		920


//--------------------- SYMBOLS --------------------------

	.type		.nv.reservedSmem.offset0,@object
	.size		.nv.reservedSmem.offset0,0x4
